//
// Generated by NVIDIA NVVM Compiler
//
// Compiler Build ID: CL-36424714
// Cuda compilation tools, release 13.0, V13.0.88
// Based on NVVM 20.0.0
//

.version 9.0
.target sm_100
.address_size 64

	// .globl	_Z10Init_Arrayv
.extern .func  (.param .b32 func_retval0) vprintf
(
	.param .b64 vprintf_param_0,
	.param .b64 vprintf_param_1
)
;
.global .align 1 .b8 $str[4] = {37, 100, 32};
.global .align 1 .b8 $str$1[2] = {10};

.visible .entry _Z10Init_Arrayv()
{
	.local .align 16 .b8 	__local_depot0[4112];
	.reg .b64 	%SP;
	.reg .b64 	%SPL;
	.reg .pred 	%p<7>;
	.reg .b16 	%rs<48>;
	.reg .b32 	%r<44>;
	.reg .b64 	%rd<38>;

	mov.u64 	%SPL, __local_depot0;
	cvta.local.u64 	%SP, %SPL;
	add.u64 	%rd1, %SPL, 0;
	add.u64 	%rd10, %SP, 4096;
	add.u64 	%rd2, %SPL, 4096;
	add.s64 	%rd36, %rd1, 128;
	mov.b32 	%r42, 0;
$L__BB0_1:
	mov.b32 	%r6, 2;
	st.local.v4.u32 	[%rd36+-128], {%r6, %r6, %r6, %r6};
	st.local.v4.u32 	[%rd36+-112], {%r6, %r6, %r6, %r6};
	st.local.v4.u32 	[%rd36+-96], {%r6, %r6, %r6, %r6};
	st.local.v4.u32 	[%rd36+-80], {%r6, %r6, %r6, %r6};
	st.local.v4.u32 	[%rd36+-64], {%r6, %r6, %r6, %r6};
	st.local.v4.u32 	[%rd36+-48], {%r6, %r6, %r6, %r6};
	st.local.v4.u32 	[%rd36+-32], {%r6, %r6, %r6, %r6};
	st.local.v4.u32 	[%rd36+-16], {%r6, %r6, %r6, %r6};
	st.local.v4.u32 	[%rd36], {%r6, %r6, %r6, %r6};
	st.local.v4.u32 	[%rd36+16], {%r6, %r6, %r6, %r6};
	st.local.v4.u32 	[%rd36+32], {%r6, %r6, %r6, %r6};
	st.local.v4.u32 	[%rd36+48], {%r6, %r6, %r6, %r6};
	st.local.v4.u32 	[%rd36+64], {%r6, %r6, %r6, %r6};
	st.local.v4.u32 	[%rd36+80], {%r6, %r6, %r6, %r6};
	st.local.v4.u32 	[%rd36+96], {%r6, %r6, %r6, %r6};
	st.local.v4.u32 	[%rd36+112], {%r6, %r6, %r6, %r6};
	add.s32 	%r42, %r42, 64;
	add.s64 	%rd36, %rd36, 256;
	setp.ne.s32 	%p1, %r42, 1024;
	@%p1 bra 	$L__BB0_1;
	add.s64 	%rd37, %rd1, 16;
	mov.b32 	%r43, 0;
	mov.b16 	%rs46, 0;
	mov.b16 	%rs45, -2;
	mov.b16 	%rs44, 2;
	mov.b16 	%rs43, -4;
	mov.b16 	%rs42, 4;
	mov.b16 	%rs41, -6;
	mov.b16 	%rs40, 6;
	mov.u64 	%rd11, $str;
	mov.u16 	%rs47, %rs46;
$L__BB0_3:
	shr.u16 	%rs24, %rs46, 1;
	mul.hi.u16 	%rs25, %rs24, 5243;
	shr.u16 	%rs26, %rs25, 1;
	mad.lo.s16 	%rs27, %rs26, 50, %rs47;
	ld.local.u32 	%r8, [%rd37+-16];
	st.local.u32 	[%rd2], %r8;
	cvta.global.u64 	%rd12, %rd11;
	{ // callseq 0, 0
	.param .b64 param0;
	st.param.b64 	[param0], %rd12;
	.param .b64 param1;
	st.param.b64 	[param1], %rd10;
	.param .b32 retval0;
	call.uni (retval0), 
	vprintf, 
	(
	param0, 
	param1
	);
	ld.param.b32 	%r9, [retval0];
	} // callseq 0
	setp.ne.s16 	%p2, %rs27, 0;
	@%p2 bra 	$L__BB0_5;
	mov.u64 	%rd14, $str$1;
	cvta.global.u64 	%rd15, %rd14;
	{ // callseq 1, 0
	.param .b64 param0;
	st.param.b64 	[param0], %rd15;
	.param .b64 param1;
	st.param.b64 	[param1], 0;
	.param .b32 retval0;
	call.uni (retval0), 
	vprintf, 
	(
	param0, 
	param1
	);
	ld.param.b32 	%r11, [retval0];
	} // callseq 1
$L__BB0_5:
	ld.local.u32 	%r13, [%rd37+-12];
	st.local.u32 	[%rd2], %r13;
	cvta.global.u64 	%rd17, %rd11;
	{ // callseq 2, 0
	.param .b64 param0;
	st.param.b64 	[param0], %rd17;
	.param .b64 param1;
	st.param.b64 	[param1], %rd10;
	.param .b32 retval0;
	call.uni (retval0), 
	vprintf, 
	(
	param0, 
	param1
	);
	ld.param.b32 	%r14, [retval0];
	} // callseq 2
	ld.local.u32 	%r16, [%rd37+-8];
	st.local.u32 	[%rd2], %r16;
	{ // callseq 3, 0
	.param .b64 param0;
	st.param.b64 	[param0], %rd17;
	.param .b64 param1;
	st.param.b64 	[param1], %rd10;
	.param .b32 retval0;
	call.uni (retval0), 
	vprintf, 
	(
	param0, 
	param1
	);
	ld.param.b32 	%r17, [retval0];
	} // callseq 3
	shr.u16 	%rs28, %rs44, 1;
	mul.hi.u16 	%rs29, %rs28, 5243;
	shr.u16 	%rs30, %rs29, 1;
	mad.lo.s16 	%rs31, %rs30, 50, %rs45;
	setp.ne.s16 	%p3, %rs31, 0;
	@%p3 bra 	$L__BB0_7;
	mov.u64 	%rd19, $str$1;
	cvta.global.u64 	%rd20, %rd19;
	{ // callseq 4, 0
	.param .b64 param0;
	st.param.b64 	[param0], %rd20;
	.param .b64 param1;
	st.param.b64 	[param1], 0;
	.param .b32 retval0;
	call.uni (retval0), 
	vprintf, 
	(
	param0, 
	param1
	);
	ld.param.b32 	%r19, [retval0];
	} // callseq 4
$L__BB0_7:
	ld.local.u32 	%r21, [%rd37+-4];
	st.local.u32 	[%rd2], %r21;
	cvta.global.u64 	%rd22, %rd11;
	{ // callseq 5, 0
	.param .b64 param0;
	st.param.b64 	[param0], %rd22;
	.param .b64 param1;
	st.param.b64 	[param1], %rd10;
	.param .b32 retval0;
	call.uni (retval0), 
	vprintf, 
	(
	param0, 
	param1
	);
	ld.param.b32 	%r22, [retval0];
	} // callseq 5
	ld.local.u32 	%r24, [%rd37];
	st.local.u32 	[%rd2], %r24;
	{ // callseq 6, 0
	.param .b64 param0;
	st.param.b64 	[param0], %rd22;
	.param .b64 param1;
	st.param.b64 	[param1], %rd10;
	.param .b32 retval0;
	call.uni (retval0), 
	vprintf, 
	(
	param0, 
	param1
	);
	ld.param.b32 	%r25, [retval0];
	} // callseq 6
	shr.u16 	%rs32, %rs42, 1;
	mul.hi.u16 	%rs33, %rs32, 5243;
	shr.u16 	%rs34, %rs33, 1;
	mad.lo.s16 	%rs35, %rs34, 50, %rs43;
	setp.ne.s16 	%p4, %rs35, 0;
	@%p4 bra 	$L__BB0_9;
	mov.u64 	%rd24, $str$1;
	cvta.global.u64 	%rd25, %rd24;
	{ // callseq 7, 0
	.param .b64 param0;
	st.param.b64 	[param0], %rd25;
	.param .b64 param1;
	st.param.b64 	[param1], 0;
	.param .b32 retval0;
	call.uni (retval0), 
	vprintf, 
	(
	param0, 
	param1
	);
	ld.param.b32 	%r27, [retval0];
	} // callseq 7
$L__BB0_9:
	ld.local.u32 	%r29, [%rd37+4];
	st.local.u32 	[%rd2], %r29;
	cvta.global.u64 	%rd27, %rd11;
	{ // callseq 8, 0
	.param .b64 param0;
	st.param.b64 	[param0], %rd27;
	.param .b64 param1;
	st.param.b64 	[param1], %rd10;
	.param .b32 retval0;
	call.uni (retval0), 
	vprintf, 
	(
	param0, 
	param1
	);
	ld.param.b32 	%r30, [retval0];
	} // callseq 8
	ld.local.u32 	%r32, [%rd37+8];
	st.local.u32 	[%rd2], %r32;
	{ // callseq 9, 0
	.param .b64 param0;
	st.param.b64 	[param0], %rd27;
	.param .b64 param1;
	st.param.b64 	[param1], %rd10;
	.param .b32 retval0;
	call.uni (retval0), 
	vprintf, 
	(
	param0, 
	param1
	);
	ld.param.b32 	%r33, [retval0];
	} // callseq 9
	shr.u16 	%rs36, %rs40, 1;
	mul.hi.u16 	%rs37, %rs36, 5243;
	shr.u16 	%rs38, %rs37, 1;
	mad.lo.s16 	%rs39, %rs38, 50, %rs41;
	setp.ne.s16 	%p5, %rs39, 0;
	@%p5 bra 	$L__BB0_11;
	mov.u64 	%rd29, $str$1;
	cvta.global.u64 	%rd30, %rd29;
	{ // callseq 10, 0
	.param .b64 param0;
	st.param.b64 	[param0], %rd30;
	.param .b64 param1;
	st.param.b64 	[param1], 0;
	.param .b32 retval0;
	call.uni (retval0), 
	vprintf, 
	(
	param0, 
	param1
	);
	ld.param.b32 	%r35, [retval0];
	} // callseq 10
$L__BB0_11:
	ld.local.u32 	%r37, [%rd37+12];
	st.local.u32 	[%rd2], %r37;
	cvta.global.u64 	%rd32, %rd11;
	{ // callseq 11, 0
	.param .b64 param0;
	st.param.b64 	[param0], %rd32;
	.param .b64 param1;
	st.param.b64 	[param1], %rd10;
	.param .b32 retval0;
	call.uni (retval0), 
	vprintf, 
	(
	param0, 
	param1
	);
	ld.param.b32 	%r38, [retval0];
	} // callseq 11
	add.s32 	%r43, %r43, 8;
	add.s16 	%rs47, %rs47, -8;
	add.s16 	%rs46, %rs46, 8;
	add.s16 	%rs45, %rs45, -8;
	add.s16 	%rs44, %rs44, 8;
	add.s16 	%rs43, %rs43, -8;
	add.s16 	%rs42, %rs42, 8;
	add.s16 	%rs41, %rs41, -8;
	add.s16 	%rs40, %rs40, 8;
	add.s64 	%rd37, %rd37, 32;
	setp.ne.s32 	%p6, %r43, 1024;
	@%p6 bra 	$L__BB0_3;
	mov.u64 	%rd34, $str$1;
	cvta.global.u64 	%rd35, %rd34;
	{ // callseq 12, 0
	.param .b64 param0;
	st.param.b64 	[param0], %rd35;
	.param .b64 param1;
	st.param.b64 	[param1], 0;
	.param .b32 retval0;
	call.uni (retval0), 
	vprintf, 
	(
	param0, 
	param1
	);
	ld.param.b32 	%r40, [retval0];
	} // callseq 12
	ret;

}


// ===== COMPILED SASS (sm_100) =====

	.target	sm_100

	.elftype	@"ET_EXEC"


//--------------------- .note.nv.tkinfo           --------------------------
	.section	.note.nv.tkinfo,"",@"SHT_NOTE"
	.sectionflags	@"SHF_NOTE_NV_TKINFO"
	.tkinfo
        /*0018*/ 	.word	0x00000002
        /*0030*/ 	.string	""
        /*0030*/ 	.string	"ptxas"
        /*0030*/ 	.string	"Cuda compilation tools, release 13.0, V13.0.88"
        /*0030*/ 	.string	"Build cuda_13.0.r13.0/compiler.36424714_0"
        /*0030*/ 	.string	"-arch sm_100 -m 64 "



//--------------------- .note.nv.cuinfo           --------------------------
	.section	.note.nv.cuinfo,"",@"SHT_NOTE"
	.sectionflags	@"SHF_NOTE_NV_CUINFO"
        /*0018*/ 	.short	0x0002
        /*001a*/ 	.short	0x0064
        /*001c*/ 	.short	0x0082
	.zero		2


//--------------------- .nv.info                  --------------------------
	.section	.nv.info,"",@"SHT_CUDA_INFO"
	.align	4


	//----- nvinfo : EIATTR_REGCOUNT
	.align		4
        /*0000*/ 	.byte	0x04, 0x2f
        /*0002*/ 	.short	(.L_3 - .L_2)
	.align		4
.L_2:
        /*0004*/ 	.word	index@(_Z10Init_Arrayv)
        /*0008*/ 	.word	0x00000021


	//----- nvinfo : EIATTR_FRAME_SIZE
	.align		4
.L_3:
        /*000c*/ 	.byte	0x04, 0x11
        /*000e*/ 	.short	(.L_5 - .L_4)
	.align		4
.L_4:
        /*0010*/ 	.word	index@(_Z10Init_Arrayv)
        /*0014*/ 	.word	0x00001010


	//----- nvinfo : EIATTR_MIN_STACK_SIZE
	.align		4
.L_5:
        /*0018*/ 	.byte	0x04, 0x12
        /*001a*/ 	.short	(.L_7 - .L_6)
	.align		4
.L_6:
        /*001c*/ 	.word	index@(_Z10Init_Arrayv)
        /*0020*/ 	.word	0x00001010
.L_7:


//--------------------- .nv.compat                --------------------------
	.section	.nv.compat,"",@"SHT_CUDA_COMPAT_INFO"
	.align	4
        /*0000*/ 	.byte	0x02, 0x09, 0x00, 0x00, 0x02, 0x02, 0x01, 0x00, 0x02, 0x05, 0x05, 0x00, 0x03, 0x07, 0x01, 0x01
        /*0010*/ 	.byte	0x02, 0x03, 0x00, 0x00, 0x02, 0x06, 0x01, 0x00, 0x04, 0x0b, 0x08, 0x00, 0x09, 0x00, 0x00, 0x00
        /*0020*/ 	.byte	0x00, 0x00, 0x00, 0x00


//--------------------- .nv.info._Z10Init_Arrayv  --------------------------
	.section	.nv.info._Z10Init_Arrayv,"",@"SHT_CUDA_INFO"
	.sectionflags	@""
	.align	4


	//----- nvinfo : EIATTR_CUDA_API_VERSION
	.align		4
        /*0000*/ 	.byte	0x04, 0x37
        /*0002*/ 	.short	(.L_9 - .L_8)
.L_8:
        /*0004*/ 	.word	0x00000082


	//----- nvinfo : EIATTR_SPARSE_MMA_MASK
	.align		4
.L_9:
        /*0008*/ 	.byte	0x03, 0x50
        /*000a*/ 	.short	0x0000


	//----- nvinfo : EIATTR_MAXREG_COUNT
	.align		4
        /*000c*/ 	.byte	0x03, 0x1b
        /*000e*/ 	.short	0x00ff


	//----- nvinfo : EIATTR_EXTERNS
	.align		4
        /*0010*/ 	.byte	0x04, 0x0f
        /*0012*/ 	.short	(.L_11 - .L_10)


	//   ....[0]....
	.align		4
.L_10:
        /*0014*/ 	.word	index@(vprintf)


	//----- nvinfo : EIATTR_MERCURY_ISA_VERSION
	.align		4
.L_11:
        /*0018*/ 	.byte	0x03, 0x5f
        /*001a*/ 	.short	0x0101


	//----- nvinfo : EIATTR_VRC_CTA_INIT_COUNT
	.align		4
        /*001c*/ 	.byte	0x02, 0x4a
	.zero		1
	.zero		1


	//----- nvinfo : EIATTR_SYSCALL_OFFSETS
	.align		4
        /*0020*/ 	.byte	0x04, 0x46
        /*0022*/ 	.short	(.L_13 - .L_12)


	//   ....[0]....
.L_12:
        /*0024*/ 	.word	0x00001270


	//   ....[1]....
        /*0028*/ 	.word	0x00001320


	//   ....[2]....
        /*002c*/ 	.word	0x000013e0


	//   ....[3]....
        /*0030*/ 	.word	0x00001480


	//   ....[4]....
        /*0034*/ 	.word	0x000015d0


	//   ....[5]....
        /*0038*/ 	.word	0x00001690


	//   ....[6]....
        /*003c*/ 	.word	0x00001730


	//   ....[7]....
        /*0040*/ 	.word	0x00001880


	//   ....[8]....
        /*0044*/ 	.word	0x00001940


	//   ....[9]....
        /*0048*/ 	.word	0x000019e0


	//   ....[10]....
        /*004c*/ 	.word	0x00001b30


	//   ....[11]....
        /*0050*/ 	.word	0x00001bf0


	//   ....[12]....
        /*0054*/ 	.word	0x00001d30


	//----- nvinfo : EIATTR_EXIT_INSTR_OFFSETS
	.align		4
.L_13:
        /*0058*/ 	.byte	0x04, 0x1c
        /*005a*/ 	.short	(.L_15 - .L_14)


	//   ....[0]....
.L_14:
        /*005c*/ 	.word	0x00001d40


	//----- nvinfo : EIATTR_CRS_STACK_SIZE
	.align		4
.L_15:
        /*0060*/ 	.byte	0x04, 0x1e
        /*0062*/ 	.short	(.L_17 - .L_16)
.L_16:
        /*0064*/ 	.word	0x00000000


	//----- nvinfo : EIATTR_SW_WAR
	.align		4
.L_17:
        /*0068*/ 	.byte	0x04, 0x36
        /*006a*/ 	.short	(.L_19 - .L_18)
.L_18:
        /*006c*/ 	.word	0x00000008
.L_19:


//--------------------- .nv.callgraph             --------------------------
	.section	.nv.callgraph,"",@"SHT_CUDA_CALLGRAPH"
	.align	4
	.sectionentsize	8
	.align		4
        /*0000*/ 	.word	0x00000000
	.align		4
        /*0004*/ 	.word	0xffffffff
	.align		4
        /*0008*/ 	.word	index@(_Z10Init_Arrayv)
	.align		4
        /*000c*/ 	.word	index@(vprintf)
	.align		4
        /*0010*/ 	.word	0x00000000
	.align		4
        /*0014*/ 	.word	0xfffffffe
	.align		4
        /*0018*/ 	.word	0x00000000
	.align		4
        /*001c*/ 	.word	0xfffffffd
	.align		4
        /*0020*/ 	.word	0x00000000
	.align		4
        /*0024*/ 	.word	0xfffffffc


//--------------------- .nv.constant4             --------------------------
	.section	.nv.constant4,"a",@progbits
	.align	8
	.align		8
.nv.constant4:
        /*0000*/ 	.dword	vprintf
	.align		8
        /*0008*/ 	.dword	$str
	.align		8
        /*0010*/ 	.dword	$str$1


//--------------------- .text._Z10Init_Arrayv     --------------------------
	.section	.text._Z10Init_Arrayv,"ax",@progbits
	.align	128
        .global         _Z10Init_Arrayv
        .type           _Z10Init_Arrayv,@function
        .size           _Z10Init_Arrayv,(.L_x_20 - _Z10Init_Arrayv)
        .other          _Z10Init_Arrayv,@"STO_CUDA_ENTRY STV_DEFAULT"
_Z10Init_Arrayv:
.text._Z10Init_Arrayv:
[----:B------:R-:W0:Y:S08]  /*0000*/  LDC R1, c[0x0][0x37c] ;  /* 0x0000df00ff017b82 */ /* 0x000e300000000800 */
[----:B------:R-:W1:Y:S01]  /*0010*/  LDC R16, c[0x0][0x2f8] ;  /* 0x0000be00ff107b82 */ /* 0x000e620000000800 */
[----:B0-----:R-:W-:Y:S01]  /*0020*/  VIADD R1, R1, 0xffffeff0 ;  /* 0xffffeff001017836 */ /* 0x001fe20000000000 */
[----:B------:R-:W0:Y:S01]  /*0030*/  LDCU UR4, c[0x0][0x2fc] ;  /* 0x00005f80ff0477ac */ /* 0x000e220008000800 */
[----:B------:R-:W-:-:S02]  /*0040*/  IMAD.MOV.U32 R4, RZ, RZ, 0x2 ;  /* 0x00000002ff047424 */ /* 0x000fc400078e00ff */
[----:B------:R-:W-:Y:S02]  /*0050*/  HFMA2 R23, -RZ, RZ, 0, 1.1920928955078125e-07 ;  /* 0x00000002ff177431 */ /* 0x000fe400000001ff */
[----:B------:R-:W-:Y:S01]  /*0060*/  IMAD.MOV.U32 R5, RZ, RZ, 0x2 ;  /* 0x00000002ff057424 */ /* 0x000fe200078e00ff */
[----:B------:R-:W-:Y:S01]  /*0070*/  BSSY.RECONVERGENT B7, `(.L_x_0) ;  /* 0x00001c5000077945 */ /* 0x000fe20003800200 */
[----:B------:R-:W-:Y:S01]  /*0080*/  IMAD.MOV.U32 R6, RZ, RZ, 0x2 ;  /* 0x00000002ff067424 */ /* 0x000fe200078e00ff */
[----:B------:R-:W-:Y:S01]  /*0090*/  MOV R30, RZ ;  /* 0x000000ff001e7202 */ /* 0x000fe20000000f00 */
[----:B------:R-:W-:Y:S01]  /*00a0*/  IMAD.MOV.U32 R7, RZ, RZ, 0x2 ;  /* 0x00000002ff077424 */ /* 0x000fe200078e00ff */
[----:B------:R-:W-:Y:S01]  /*00b0*/  PRMT R29, RZ, 0x7610, R29 ;  /* 0x00007610ff1d7816 */ /* 0x000fe2000000001d */
[----:B------:R-:W-:Y:S01]  /*00c0*/  IMAD.MOV.U32 R28, RZ, RZ, 0xfffe ;  /* 0x0000fffeff1c7424 */ /* 0x000fe200078e00ff */
[----:B------:R-:W-:Y:S01]  /*00d0*/  PRMT R22, RZ, 0x7610, R22 ;  /* 0x00007610ff167816 */ /* 0x000fe20000000016 */
[----:B------:R-:W-:Y:S01]  /*00e0*/  IMAD.MOV.U32 R24, RZ, RZ, 0xfffc ;  /* 0x0000fffcff187424 */ /* 0x000fe200078e00ff */
[----:B------:R2:W-:Y:S01]  /*00f0*/  STL.128 [R1], R4 ;  /* 0x0000000401007387 */ /* 0x0005e20000100c00 */
[----:B------:R-:W-:-:S02]  /*0100*/  IMAD.MOV.U32 R25, RZ, RZ, 0x4 ;  /* 0x00000004ff197424 */ /* 0x000fc400078e00ff */
[----:B------:R-:W-:Y:S01]  /*0110*/  IMAD.MOV.U32 R26, RZ, RZ, 0xfffa ;  /* 0x0000fffaff1a7424 */ /* 0x000fe200078e00ff */
[----:B------:R2:W-:Y:S01]  /*0120*/  STL.128 [R1+0x10], R4 ;  /* 0x0000100401007387 */ /* 0x0005e20000100c00 */
[----:B------:R-:W-:Y:S02]  /*0130*/  IMAD.MOV.U32 R27, RZ, RZ, 0x6 ;  /* 0x00000006ff1b7424 */ /* 0x000fe400078e00ff */
[C---:B------:R-:W-:Y:S01]  /*0140*/  VIADD R2, R1.reuse, 0x10 ;  /* 0x0000001001027836 */ /* 0x040fe20000000000 */
[----:B------:R2:W-:Y:S01]  /*0150*/  STL.128 [R1+0x20], R4 ;  /* 0x0000200401007387 */ /* 0x0005e20000100c00 */
[----:B-1----:R-:W-:-:S03]  /*0160*/  IADD3 R16, P0, P1, R1, 0x1000, R16 ;  /* 0x0000100001107810 */ /* 0x002fc6000791e010 */
[----:B------:R2:W-:Y:S01]  /*0170*/  STL.128 [R1+0x30], R4 ;  /* 0x0000300401007387 */ /* 0x0005e20000100c00 */
[----:B0-----:R-:W-:-:S03]  /*0180*/  IADD3.X R17, PT, PT, RZ, UR4, RZ, P0, P1 ;  /* 0x00000004ff117c10 */ /* 0x001fc600087e24ff */
[----:B------:R2:W-:Y:S04]  /*0190*/  STL.128 [R1+0x40], R4 ;  /* 0x0000400401007387 */ /* 0x0005e80000100c00 */
        /* <DEDUP_REMOVED lines=250> */
[----:B------:R2:W-:Y:S02]  /*1140*/  STL.128 [R1+0xff0], R4 ;  /* 0x000ff00401007387 */ /* 0x0005e40000100c00 */
.L_x_17:
[----:B------:R-:W3:Y:S01]  /*1150*/  LDL R10, [R2+-0x10] ;  /* 0xfffff000020a7983 */ /* 0x000ee20000100800 */
[----:B------:R-:W-:Y:S01]  /*1160*/  LOP3.LUT R0, R29, 0xffff, RZ, 0xc0, !PT ;  /* 0x0000ffff1d007812 */ /* 0x000fe200078ec0ff */
[----:B------:R-:W0:Y:S01]  /*1170*/  LDCU.64 UR4, c[0x4][0x8] ;  /* 0x01000100ff0477ac */ /* 0x000e220008000a00 */
[----:B------:R-:W-:Y:S01]  /*1180*/  MOV R18, 0x0 ;  /* 0x0000000000127802 */ /* 0x000fe20000000f00 */
[----:B--2---:R-:W-:Y:S01]  /*1190*/  IMAD.MOV.U32 R6, RZ, RZ, R16 ;  /* 0x000000ffff067224 */ /* 0x004fe200078e0010 */
[----:B------:R-:W-:Y:S01]  /*11a0*/  SHF.R.U32.HI R0, RZ, 0x1, R0 ;  /* 0x00000001ff007819 */ /* 0x000fe20000011600 */
[----:B------:R-:W-:Y:S01]  /*11b0*/  IMAD.MOV.U32 R7, RZ, RZ, R17 ;  /* 0x000000ffff077224 */ /* 0x000fe200078e0011 */
[----:B------:R1:W2:Y:S01]  /*11c0*/  LDC.64 R8, c[0x4][R18] ;  /* 0x0100000012087b82 */ /* 0x0002a20000000a00 */
[----:B------:R-:W-:Y:S02]  /*11d0*/  PRMT R19, R22, 0x9910, RZ ;  /* 0x0000991016137816 */ /* 0x000fe400000000ff */
[----:B------:R-:W-:-:S05]  /*11e0*/  LOP3.LUT R0, R0, 0xffff, RZ, 0xc0, !PT ;  /* 0x0000ffff00007812 */ /* 0x000fca00078ec0ff */
[----:B------:R-:W-:-:S05]  /*11f0*/  IMAD R0, R0, 0x147b, RZ ;  /* 0x0000147b00007824 */ /* 0x000fca00078e02ff */
[----:B------:R-:W-:Y:S01]  /*1200*/  SHF.R.U32.HI R0, RZ, 0x11, R0 ;  /* 0x00000011ff007819 */ /* 0x000fe20000011600 */
[----:B0-----:R-:W-:Y:S02]  /*1210*/  IMAD.U32 R4, RZ, RZ, UR4 ;  /* 0x00000004ff047e24 */ /* 0x001fe4000f8e00ff */
[----:B------:R-:W-:Y:S01]  /*1220*/  IMAD.U32 R5, RZ, RZ, UR5 ;  /* 0x00000005ff057e24 */ /* 0x000fe2000f8e00ff */
[----:B------:R-:W-:-:S05]  /*1230*/  PRMT R0, R0, 0x9910, RZ ;  /* 0x0000991000007816 */ /* 0x000fca00000000ff */
[----:B------:R-:W-:Y:S01]  /*1240*/  IMAD R19, R0, 0x32, R19 ;  /* 0x0000003200137824 */ /* 0x000fe200078e0213 */
[----:B--23--:R1:W-:Y:S06]  /*1250*/  STL [R1+0x1000], R10 ;  /* 0x0010000a01007387 */ /* 0x00c3ec0000100800 */
[----:B------:R-:W-:-:S07]  /*1260*/  LEPC R20, `(.L_x_1) ;  /* 0x000000001014794e */ /* 0x000fce0000000000 */
[----:B-1----:R-:W-:Y:S05]  /*1270*/  CALL.ABS.NOINC R8 ;  /* 0x0000000008007343 */ /* 0x002fea0003c00000 */
.L_x_1:
[----:B------:R-:W-:Y:S01]  /*1280*/  PRMT R0, R19, 0x9910, RZ ;  /* 0x0000991013007816 */ /* 0x000fe200000000ff */
[----:B------:R-:W-:Y:S03]  /*1290*/  BSSY.RECONVERGENT B6, `(.L_x_2) ;  /* 0x000000a000067945 */ /* 0x000fe60003800200 */
[----:B------:R-:W-:-:S13]  /*12a0*/  ISETP.NE.AND P0, PT, R0, RZ, PT ;  /* 0x000000ff0000720c */ /* 0x000fda0003f05270 */
[----:B------:R-:W-:Y:S05]  /*12b0*/  @P0 BRA `(.L_x_3) ;  /* 0x00000000001c0947 */ /* 0x000fea0003800000 */
[----:B------:R-:W0:Y:S01]  /*12c0*/  LDC.64 R18, c[0x4][R18] ;  /* 0x0100000012127b82 */ /* 0x000e220000000a00 */
[----:B------:R-:W1:Y:S01]  /*12d0*/  LDCU.64 UR4, c[0x4][0x10] ;  /* 0x01000200ff0477ac */ /* 0x000e620008000a00 */
[----:B------:R-:W-:Y:S01]  /*12e0*/  CS2R R6, SRZ ;  /* 0x0000000000067805 */ /* 0x000fe2000001ff00 */
[----:B-1----:R-:W-:Y:S01]  /*12f0*/  IMAD.U32 R4, RZ, RZ, UR4 ;  /* 0x00000004ff047e24 */ /* 0x002fe2000f8e00ff */
[----:B------:R-:W-:-:S07]  /*1300*/  MOV R5, UR5 ;  /* 0x0000000500057c02 */ /* 0x000fce0008000f00 */
[----:B------:R-:W-:-:S07]  /*1310*/  LEPC R20, `(.L_x_3) ;  /* 0x000000001014794e */ /* 0x000fce0000000000 */
[----:B0-----:R-:W-:Y:S05]  /*1320*/  CALL.ABS.NOINC R18 ;  /* 0x0000000012007343 */ /* 0x001fea0003c00000 */
.L_x_3:
[----:B------:R-:W-:Y:S05]  /*1330*/  BSYNC.RECONVERGENT B6 ;  /* 0x0000000000067941 */ /* 0x000fea0003800200 */
.L_x_2:
[----:B------:R-:W2:Y:S01]  /*1340*/  LDL R0, [R2+-0xc] ;  /* 0xfffff40002007983 */ /* 0x000ea20000100800 */
[----:B------:R-:W-:Y:S01]  /*1350*/  MOV R18, 0x0 ;  /* 0x0000000000127802 */ /* 0x000fe20000000f00 */
[----:B------:R-:W0:Y:S01]  /*1360*/  LDCU.64 UR4, c[0x4][0x8] ;  /* 0x01000100ff0477ac */ /* 0x000e220008000a00 */
[----:B------:R-:W-:Y:S02]  /*1370*/  IMAD.MOV.U32 R6, RZ, RZ, R16 ;  /* 0x000000ffff067224 */ /* 0x000fe400078e0010 */
[----:B------:R1:W3:Y:S01]  /*1380*/  LDC.64 R8, c[0x4][R18] ;  /* 0x0100000012087b82 */ /* 0x0002e20000000a00 */
[----:B------:R-:W-:Y:S02]  /*1390*/  IMAD.MOV.U32 R7, RZ, RZ, R17 ;  /* 0x000000ffff077224 */ /* 0x000fe400078e0011 */
[----:B0-----:R-:W-:Y:S02]  /*13a0*/  IMAD.U32 R4, RZ, RZ, UR4 ;  /* 0x00000004ff047e24 */ /* 0x001fe4000f8e00ff */
[----:B------:R-:W-:Y:S01]  /*13b0*/  IMAD.U32 R5, RZ, RZ, UR5 ;  /* 0x00000005ff057e24 */ /* 0x000fe2000f8e00ff */
[----:B--23--:R1:W-:Y:S06]  /*13c0*/  STL [R1+0x1000], R0 ;  /* 0x0010000001007387 */ /* 0x00c3ec0000100800 */
[----:B------:R-:W-:-:S07]  /*13d0*/  LEPC R20, `(.L_x_4) ;  /* 0x000000001014794e */ /* 0x000fce0000000000 */
[----:B-1----:R-:W-:Y:S05]  /*13e0*/  CALL.ABS.NOINC R8 ;  /* 0x0000000008007343 */ /* 0x002fea0003c00000 */
.L_x_4:
[----:B------:R-:W2:Y:S01]  /*13f0*/  LDL R0, [R2+-0x8] ;  /* 0xfffff80002007983 */ /* 0x000ea20000100800 */
[----:B------:R0:W1:Y:S01]  /*1400*/  LDC.64 R8, c[0x4][R18] ;  /* 0x0100000012087b82 */ /* 0x0000620000000a00 */
[----:B------:R-:W3:Y:S01]  /*1410*/  LDCU.64 UR4, c[0x4][0x8] ;  /* 0x01000100ff0477ac */ /* 0x000ee20008000a00 */
[----:B------:R-:W-:Y:S02]  /*1420*/  IMAD.MOV.U32 R6, RZ, RZ, R16 ;  /* 0x000000ffff067224 */ /* 0x000fe400078e0010 */
[----:B------:R-:W-:Y:S02]  /*1430*/  IMAD.MOV.U32 R7, RZ, RZ, R17 ;  /* 0x000000ffff077224 */ /* 0x000fe400078e0011 */
[----:B---3--:R-:W-:Y:S01]  /*1440*/  IMAD.U32 R4, RZ, RZ, UR4 ;  /* 0x00000004ff047e24 */ /* 0x008fe2000f8e00ff */
[----:B------:R-:W-:Y:S01]  /*1450*/  MOV R5, UR5 ;  /* 0x0000000500057c02 */ /* 0x000fe20008000f00 */
[----:B-12---:R0:W-:Y:S06]  /*1460*/  STL [R1+0x1000], R0 ;  /* 0x0010000001007387 */ /* 0x0061ec0000100800 */
[----:B------:R-:W-:-:S07]  /*1470*/  LEPC R20, `(.L_x_5) ;  /* 0x000000001014794e */ /* 0x000fce0000000000 */
[----:B0-----:R-:W-:Y:S05]  /*1480*/  CALL.ABS.NOINC R8 ;  /* 0x0000000008007343 */ /* 0x001fea0003c00000 */
.L_x_5:
[----:B------:R-:W-:Y:S01]  /*1490*/  LOP3.LUT R0, R23, 0xffff, RZ, 0xc0, !PT ;  /* 0x0000ffff17007812 */ /* 0x000fe200078ec0ff */
[----:B------:R-:W-:Y:S01]  /*14a0*/  BSSY.RECONVERGENT B6, `(.L_x_6) ;  /* 0x0000014000067945 */ /* 0x000fe20003800200 */
[----:B------:R-:W-:Y:S02]  /*14b0*/  PRMT R3, R28, 0x9910, RZ ;  /* 0x000099101c037816 */ /* 0x000fe400000000ff */
[----:B------:R-:W-:-:S04]  /*14c0*/  SHF.R.U32.HI R0, RZ, 0x1, R0 ;  /* 0x00000001ff007819 */ /* 0x000fc80000011600 */
[----:B------:R-:W-:-:S05]  /*14d0*/  LOP3.LUT R0, R0, 0xffff, RZ, 0xc0, !PT ;  /* 0x0000ffff00007812 */ /* 0x000fca00078ec0ff */
[----:B------:R-:W-:-:S05]  /*14e0*/  IMAD R0, R0, 0x147b, RZ ;  /* 0x0000147b00007824 */ /* 0x000fca00078e02ff */
[----:B------:R-:W-:-:S04]  /*14f0*/  SHF.R.U32.HI R0, RZ, 0x11, R0 ;  /* 0x00000011ff007819 */ /* 0x000fc80000011600 */
[----:B------:R-:W-:Y:S01]  /*1500*/  PRMT R4, R0, 0x9910, RZ ;  /* 0x0000991000047816 */ /* 0x000fe200000000ff */
[----:B------:R-:W-:-:S04]  /*1510*/  IMAD.MOV.U32 R0, RZ, RZ, R3 ;  /* 0x000000ffff007224 */ /* 0x000fc800078e0003 */
[----:B------:R-:W-:-:S04]  /*1520*/  IMAD.MOV.U32 R3, RZ, RZ, R4 ;  /* 0x000000ffff037224 */ /* 0x000fc800078e0004 */
[----:B------:R-:W-:-:S05]  /*1530*/  IMAD R0, R3, 0x32, R0 ;  /* 0x0000003203007824 */ /* 0x000fca00078e0200 */
[----:B------:R-:W-:-:S04]  /*1540*/  PRMT R0, R0, 0x9910, RZ ;  /* 0x0000991000007816 */ /* 0x000fc800000000ff */
        /* <DEDUP_REMOVED lines=9> */
.L_x_7:
[----:B------:R-:W-:Y:S05]  /*15e0*/  BSYNC.RECONVERGENT B6 ;  /* 0x0000000000067941 */ /* 0x000fea0003800200 */
.L_x_6:
        /* <DEDUP_REMOVED lines=11> */
.L_x_8:
[----:B------:R-:W2:Y:S01]  /*16a0*/  LDL R0, [R2] ;  /* 0x0000000002007983 */ /* 0x000ea20000100800 */
        /* <DEDUP_REMOVED lines=9> */
.L_x_9:
        /* <DEDUP_REMOVED lines=21> */
.L_x_11:
[----:B------:R-:W-:Y:S05]  /*1890*/  BSYNC.RECONVERGENT B6 ;  /* 0x0000000000067941 */ /* 0x000fea0003800200 */
.L_x_10:
[----:B------:R-:W2:Y:S01]  /*18a0*/  LDL R0, [R2+0x4] ;  /* 0x0000040002007983 */ /* 0x000ea20000100800 */
        /* <DEDUP_REMOVED lines=10> */
.L_x_12:
[----:B------:R-:W2:Y:S01]  /*1950*/  LDL R0, [R2+0x8] ;  /* 0x0000080002007983 */ /* 0x000ea20000100800 */
        /* <DEDUP_REMOVED lines=9> */
.L_x_13:
        /* <DEDUP_REMOVED lines=21> */
.L_x_15:
[----:B------:R-:W-:Y:S05]  /*1b40*/  BSYNC.RECONVERGENT B6 ;  /* 0x0000000000067941 */ /* 0x000fea0003800200 */
.L_x_14:
        /* <DEDUP_REMOVED lines=11> */
.L_x_16:
[----:B------:R-:W-:Y:S01]  /*1c00*/  VIADD R30, R30, 0x8 ;  /* 0x000000081e1e7836 */ /* 0x000fe20000000000 */
[----:B------:R-:W-:Y:S01]  /*1c10*/  IADD3 R22, PT, PT, R22, -0x8, RZ ;  /* 0xfffffff816167810 */ /* 0x000fe20007ffe0ff */
[----:B------:R-:W-:Y:S01]  /*1c20*/  VIADD R29, R29, 0x8 ;  /* 0x000000081d1d7836 */ /* 0x000fe20000000000 */
[----:B------:R-:W-:Y:S01]  /*1c30*/  IADD3 R26, PT, PT, R26, -0x8, RZ ;  /* 0xfffffff81a1a7810 */ /* 0x000fe20007ffe0ff */
[----:B------:R-:W-:Y:S01]  /*1c40*/  VIADD R28, R28, 0xfffffff8 ;  /* 0xfffffff81c1c7836 */ /* 0x000fe20000000000 */
[----:B------:R-:W-:Y:S01]  /*1c50*/  ISETP.NE.AND P0, PT, R30, 0x400, PT ;  /* 0x000004001e00780c */ /* 0x000fe20003f05270 */
[----:B------:R-:W-:Y:S02]  /*1c60*/  VIADD R23, R23, 0x8 ;  /* 0x0000000817177836 */ /* 0x000fe40000000000 */
[----:B------:R-:W-:Y:S02]  /*1c70*/  VIADD R24, R24, 0xfffffff8 ;  /* 0xfffffff818187836 */ /* 0x000fe40000000000 */
[----:B------:R-:W-:-:S02]  /*1c80*/  VIADD R25, R25, 0x8 ;  /* 0x0000000819197836 */ /* 0x000fc40000000000 */
[----:B------:R-:W-:Y:S02]  /*1c90*/  VIADD R27, R27, 0x8 ;  /* 0x000000081b1b7836 */ /* 0x000fe40000000000 */
[----:B------:R-:W-:-:S04]  /*1ca0*/  VIADD R2, R2, 0x20 ;  /* 0x0000002002027836 */ /* 0x000fc80000000000 */
[----:B------:R-:W-:Y:S05]  /*1cb0*/  @P0 BRA `(.L_x_17) ;  /* 0xfffffff400240947 */ /* 0x000fea000383ffff */
[----:B------:R-:W-:Y:S05]  /*1cc0*/  BSYNC.RECONVERGENT B7 ;  /* 0x0000000000077941 */ /* 0x000fea0003800200 */
.L_x_0:
[----:B------:R-:W0:Y:S01]  /*1cd0*/  LDC.64 R18, c[0x4][R18] ;  /* 0x0100000012127b82 */ /* 0x000e220000000a00 */
[----:B------:R-:W1:Y:S01]  /*1ce0*/  LDCU.64 UR4, c[0x4][0x10] ;  /* 0x01000200ff0477ac */ /* 0x000e620008000a00 */
[----:B------:R-:W-:Y:S01]  /*1cf0*/  CS2R R6, SRZ ;  /* 0x0000000000067805 */ /* 0x000fe2000001ff00 */
[----:B-1----:R-:W-:Y:S02]  /*1d00*/  IMAD.U32 R4, RZ, RZ, UR4 ;  /* 0x00000004ff047e24 */ /* 0x002fe4000f8e00ff */
[----:B------:R-:W-:-:S07]  /*1d10*/  IMAD.U32 R5, RZ, RZ, UR5 ;  /* 0x00000005ff057e24 */ /* 0x000fce000f8e00ff */
[----:B------:R-:W-:-:S07]  /*1d20*/  LEPC R20, `(.L_x_18) ;  /* 0x000000001014794e */ /* 0x000fce0000000000 */
[----:B0-----:R-:W-:Y:S05]  /*1d30*/  CALL.ABS.NOINC R18 ;  /* 0x0000000012007343 */ /* 0x001fea0003c00000 */
.L_x_18:
[----:B------:R-:W-:Y:S05]  /*1d40*/  EXIT ;  /* 0x000000000000794d */ /* 0x000fea0003800000 */
.L_x_19:
[----:B------:R-:W-:-:S00]  /*1d50*/  BRA `(.L_x_19) ;  /* 0xfffffffc00fc7947 */ /* 0x000fc0000383ffff */
[----:B------:R-:W-:-:S00]  /*1d60*/  NOP ;  /* 0x0000000000007918 */ /* 0x000fc00000000000 */
        /* <DEDUP_REMOVED lines=9> */
.L_x_20:


//--------------------- .nv.global.init           --------------------------
	.section	.nv.global.init,"aw",@progbits
.nv.global.init:
	.type		$str$1,@object
	.size		$str$1,($str - $str$1)
$str$1:
        /*0000*/ 	.byte	0x0a, 0x00
	.type		$str,@object
	.size		$str,(.L_0 - $str)
$str:
        /*0002*/ 	.byte	0x25, 0x64, 0x20, 0x00
.L_0:


//--------------------- .nv.shared.reserved.0     --------------------------
	.section	.nv.shared.reserved.0,"aw",@nobits
	.weak		__nv_reservedSMEM_offset_0_alias
	.size		__nv_reservedSMEM_offset_0_alias, 0, 64
	.other		__nv_reservedSMEM_offset_0_alias,@"STO_CUDA_RESERVED_SHARED STV_DEFAULT"
__nv_reservedSMEM_offset_0_alias:
	.zero		0
	.zero		64


//--------------------- .nv.constant0._Z10Init_Arrayv --------------------------
	.section	.nv.constant0._Z10Init_Arrayv,"a",@progbits
	.sectionflags	@""
	.align	4
.nv.constant0._Z10Init_Arrayv:
	.zero		896


//--------------------- SYMBOLS --------------------------

	.type		.nv.reservedSmem.offset0,@object
	.size		.nv.reservedSmem.offset0,0x4
	.type		vprintf,@function
